	.headerflags	@"EF_CUDA_TEXMODE_UNIFIED EF_CUDA_64BIT_ADDRESS EF_CUDA_ACCELERATORS EF_CUDA_SM90 EF_CUDA_VIRTUAL_SM(EF_CUDA_SM90)"
	.elftype	@"ET_EXEC"


//--------------------- .nv.info                  --------------------------
	.section	.nv.info,"",@"SHT_CUDA_INFO"
	.align	4


	//----- nvinfo : EIATTR_REGCOUNT
	.align		4
        /*0000*/ 	.byte	0x04, 0x2f
        /*0002*/ 	.short	(.L_3 - .L_2)
	.align		4
.L_2:
        /*0004*/ 	.word	index@(triton_poi_fused__native_batch_norm_legit_no_training_add_div_hardtanh_mul_38)
        /*0008*/ 	.word	0x00000017


	//----- nvinfo : EIATTR_MIN_STACK_SIZE
	.align		4
.L_3:
        /*000c*/ 	.byte	0x04, 0x12
        /*000e*/ 	.short	(.L_5 - .L_4)
	.align		4
.L_4:
        /*0010*/ 	.word	index@(triton_poi_fused__native_batch_norm_legit_no_training_add_div_hardtanh_mul_38)
        /*0014*/ 	.word	0x00000000


	//----- nvinfo : EIATTR_FRAME_SIZE
	.align		4
.L_5:
        /*0018*/ 	.byte	0x04, 0x11
        /*001a*/ 	.short	(.L_7 - .L_6)
	.align		4
.L_6:
        /*001c*/ 	.word	index@(triton_poi_fused__native_batch_norm_legit_no_training_add_div_hardtanh_mul_38)
        /*0020*/ 	.word	0x00000000


	//----- nvinfo : EIATTR_MIN_STACK_SIZE
	.align		4
.L_7:
        /*0024*/ 	.byte	0x04, 0x12
        /*0026*/ 	.short	(.L_9 - .L_8)
	.align		4
.L_8:
        /*0028*/ 	.word	index@(triton_poi_fused__native_batch_norm_legit_no_training_add_div_hardtanh_mul_38)
        /*002c*/ 	.word	0x00000000
.L_9:


//--------------------- .nv.info.triton_poi_fused__native_batch_norm_legit_no_training_add_div_hardtanh_mul_38 --------------------------
	.section	.nv.info.triton_poi_fused__native_batch_norm_legit_no_training_add_div_hardtanh_mul_38,"",@"SHT_CUDA_INFO"
	.sectionflags	@""
	.align	4


	//----- nvinfo : EIATTR_CUDA_API_VERSION
	.align		4
        /*0000*/ 	.byte	0x04, 0x37
        /*0002*/ 	.short	(.L_11 - .L_10)
.L_10:
        /*0004*/ 	.word	0x0000007c


	//----- nvinfo : EIATTR_KPARAM_INFO
	.align		4
.L_11:
        /*0008*/ 	.byte	0x04, 0x17
        /*000a*/ 	.short	(.L_13 - .L_12)
.L_12:
        /*000c*/ 	.word	0x00000000
        /*0010*/ 	.short	0x0006
        /*0012*/ 	.short	0x0030
        /*0014*/ 	.byte	0x00, 0xf0, 0x11, 0x00


	//----- nvinfo : EIATTR_KPARAM_INFO
	.align		4
.L_13:
        /*0018*/ 	.byte	0x04, 0x17
        /*001a*/ 	.short	(.L_15 - .L_14)
.L_14:
        /*001c*/ 	.word	0x00000000
        /*0020*/ 	.short	0x0005
        /*0022*/ 	.short	0x0028
        /*0024*/ 	.byte	0x00, 0xf4, 0x21, 0x00


	//----- nvinfo : EIATTR_KPARAM_INFO
	.align		4
.L_15:
        /*0028*/ 	.byte	0x04, 0x17
        /*002a*/ 	.short	(.L_17 - .L_16)
.L_16:
        /*002c*/ 	.word	0x00000000
        /*0030*/ 	.short	0x0004
        /*0032*/ 	.short	0x0020
        /*0034*/ 	.byte	0x00, 0xf4, 0x21, 0x00


	//----- nvinfo : EIATTR_KPARAM_INFO
	.align		4
.L_17:
        /*0038*/ 	.byte	0x04, 0x17
        /*003a*/ 	.short	(.L_19 - .L_18)
.L_18:
        /*003c*/ 	.word	0x00000000
        /*0040*/ 	.short	0x0003
        /*0042*/ 	.short	0x0018
        /*0044*/ 	.byte	0x00, 0xf4, 0x21, 0x00


	//----- nvinfo : EIATTR_KPARAM_INFO
	.align		4
.L_19:
        /*0048*/ 	.byte	0x04, 0x17
        /*004a*/ 	.short	(.L_21 - .L_20)
.L_20:
        /*004c*/ 	.word	0x00000000
        /*0050*/ 	.short	0x0002
        /*0052*/ 	.short	0x0010
        /*0054*/ 	.byte	0x00, 0xf4, 0x21, 0x00


	//----- nvinfo : EIATTR_KPARAM_INFO
	.align		4
.L_21:
        /*0058*/ 	.byte	0x04, 0x17
        /*005a*/ 	.short	(.L_23 - .L_22)
.L_22:
        /*005c*/ 	.word	0x00000000
        /*0060*/ 	.short	0x0001
        /*0062*/ 	.short	0x0008
        /*0064*/ 	.byte	0x00, 0xf4, 0x21, 0x00


	//----- nvinfo : EIATTR_KPARAM_INFO
	.align		4
.L_23:
        /*0068*/ 	.byte	0x04, 0x17
        /*006a*/ 	.short	(.L_25 - .L_24)
.L_24:
        /*006c*/ 	.word	0x00000000
        /*0070*/ 	.short	0x0000
        /*0072*/ 	.short	0x0000
        /*0074*/ 	.byte	0x00, 0xf4, 0x21, 0x00


	//----- nvinfo : EIATTR_SPARSE_MMA_MASK
	.align		4
.L_25:
        /*0078*/ 	.byte	0x03, 0x50
        /*007a*/ 	.short	0x0000


	//----- nvinfo : EIATTR_MAXREG_COUNT
	.align		4
        /*007c*/ 	.byte	0x03, 0x1b
        /*007e*/ 	.short	0x00ff


	//----- nvinfo : EIATTR_EXIT_INSTR_OFFSETS
	.align		4
        /*0080*/ 	.byte	0x04, 0x1c
        /*0082*/ 	.short	(.L_27 - .L_26)


	//   ....[0]....
.L_26:
        /*0084*/ 	.word	0x000004d0


	//   ....[1]....
        /*0088*/ 	.word	0x000004f0


	//----- nvinfo : EIATTR_REQNTID
	.align		4
.L_27:
        /*008c*/ 	.byte	0x04, 0x10
        /*008e*/ 	.short	(.L_29 - .L_28)
.L_28:
        /*0090*/ 	.word	0x00000080
        /*0094*/ 	.word	0x00000001
        /*0098*/ 	.word	0x00000001


	//----- nvinfo : EIATTR_CBANK_PARAM_SIZE
	.align		4
.L_29:
        /*009c*/ 	.byte	0x03, 0x19
        /*009e*/ 	.short	0x0034


	//----- nvinfo : EIATTR_PARAM_CBANK
	.align		4
        /*00a0*/ 	.byte	0x04, 0x0a
        /*00a2*/ 	.short	(.L_31 - .L_30)
	.align		4
.L_30:
        /*00a4*/ 	.word	index@(.nv.constant0.triton_poi_fused__native_batch_norm_legit_no_training_add_div_hardtanh_mul_38)
        /*00a8*/ 	.short	0x0210
        /*00aa*/ 	.short	0x0034


	//----- nvinfo : EIATTR_SW_WAR
	.align		4
.L_31:
        /*00ac*/ 	.byte	0x04, 0x36
        /*00ae*/ 	.short	(.L_33 - .L_32)
.L_32:
        /*00b0*/ 	.word	0x00000008
.L_33:


//--------------------- .nv.callgraph             --------------------------
	.section	.nv.callgraph,"",@"SHT_CUDA_CALLGRAPH"
	.align	4
	.sectionentsize	8
	.align		4
        /*0000*/ 	.word	0x00000000
	.align		4
        /*0004*/ 	.word	0xffffffff
	.align		4
        /*0008*/ 	.word	0x00000000
	.align		4
        /*000c*/ 	.word	0xfffffffe
	.align		4
        /*0010*/ 	.word	0x00000000
	.align		4
        /*0014*/ 	.word	0xfffffffd
	.align		4
        /*0018*/ 	.word	0x00000000
	.align		4
        /*001c*/ 	.word	0xfffffffc


//--------------------- .nv.constant4             --------------------------
	.section	.nv.constant4,"a",@progbits
	.align	8
	.align		8
.nv.constant4:
        /*0000*/ 	.dword	_$_str
	.align		8
        /*0008*/ 	.dword	_$_str_$_2


//--------------------- .text.triton_poi_fused__native_batch_norm_legit_no_training_add_div_hardtanh_mul_38 --------------------------
	.section	.text.triton_poi_fused__native_batch_norm_legit_no_training_add_div_hardtanh_mul_38,"ax",@progbits
	.align	128
        .global         triton_poi_fused__native_batch_norm_legit_no_training_add_div_hardtanh_mul_38
        .type           triton_poi_fused__native_batch_norm_legit_no_training_add_div_hardtanh_mul_38,@function
        .size           triton_poi_fused__native_batch_norm_legit_no_training_add_div_hardtanh_mul_38,(.L_x_1 - triton_poi_fused__native_batch_norm_legit_no_training_add_div_hardtanh_mul_38)
        .other          triton_poi_fused__native_batch_norm_legit_no_training_add_div_hardtanh_mul_38,@"STO_CUDA_ENTRY STV_DEFAULT"
triton_poi_fused__native_batch_norm_legit_no_training_add_div_hardtanh_mul_38:
.text.triton_poi_fused__native_batch_norm_legit_no_training_add_div_hardtanh_mul_38:
[----:B------:R-:W0:Y:S01]  /*0000*/  LDC R1, c[0x0][0x28] ;  /* 0x00000a00ff017b82 */ /* 0x000e220000000800 */
[----:B------:R-:W1:Y:S07]  /*0010*/  S2R R0, SR_TID.X ;  /* 0x0000000000007919 */ /* 0x000e6e0000002100 */
[----:B------:R-:W2:Y:S01]  /*0020*/  LDC.64 R8, c[0x0][0x228] ;  /* 0x00008a00ff087b82 */ /* 0x000ea20000000a00 */
[----:B------:R-:W-:Y:S01]  /*0030*/  ULDC.64 UR4, c[0x0][0x208] ;  /* 0x0000820000047ab9 */ /* 0x000fe20000000a00 */
[----:B------:R-:W3:Y:S06]  /*0040*/  S2R R3, SR_CTAID.X ;  /* 0x0000000000037919 */ /* 0x000eec0000002500 */
[----:B------:R-:W4:Y:S08]  /*0050*/  LDC.64 R14, c[0x0][0x220] ;  /* 0x00008800ff0e7b82 */ /* 0x000f300000000a00 */
[----:B------:R-:W5:Y:S08]  /*0060*/  LDC.64 R12, c[0x0][0x218] ;  /* 0x00008600ff0c7b82 */ /* 0x000f700000000a00 */
[----:B------:R-:W5:Y:S01]  /*0070*/  LDC.64 R16, c[0x0][0x230] ;  /* 0x00008c00ff107b82 */ /* 0x000f620000000a00 */
[----:B-1----:R-:W-:-:S07]  /*0080*/  SHF.L.U32 R0, R0, 0x1, RZ ;  /* 0x0000000100007819 */ /* 0x002fce00000006ff */
[----:B------:R-:W1:Y:S01]  /*0090*/  LDC.64 R18, c[0x0][0x238] ;  /* 0x00008e00ff127b82 */ /* 0x000e620000000a00 */
[----:B------:R-:W-:-:S04]  /*00a0*/  LOP3.LUT R0, R0, 0xfe, RZ, 0xc0, !PT ;  /* 0x000000fe00007812 */ /* 0x000fc800078ec0ff */
[----:B---3--:R-:W-:-:S04]  /*00b0*/  LEA R0, R3, R0, 0x8 ;  /* 0x0000000003007211 */ /* 0x008fc800078e40ff */
[C---:B------:R-:W-:Y:S01]  /*00c0*/  ISETP.GE.AND P0, PT, R0.reuse, 0x4800, PT ;  /* 0x000048000000780c */ /* 0x040fe20003f06270 */
[----:B------:R-:W-:-:S05]  /*00d0*/  IMAD.HI R2, R0, 0x38e38e39, RZ ;  /* 0x38e38e3900027827 */ /* 0x000fca00078e02ff */
[----:B------:R-:W-:-:S04]  /*00e0*/  SHF.R.U32.HI R3, RZ, 0x1f, R2 ;  /* 0x0000001fff037819 */ /* 0x000fc80000011602 */
[----:B------:R-:W-:-:S05]  /*00f0*/  LEA.HI.SX32 R3, R2, R3, 0x1a ;  /* 0x0000000302037211 */ /* 0x000fca00078fd2ff */
[----:B------:R-:W-:Y:S01]  /*0100*/  IMAD R11, R3, -0x120, R0 ;  /* 0xfffffee0030b7824 */ /* 0x000fe200078e0200 */
[----:B------:R-:W-:-:S03]  /*0110*/  CS2R R2, SRZ ;  /* 0x0000000000027805 */ /* 0x000fc6000001ff00 */
[----:B--2---:R-:W-:-:S05]  /*0120*/  IMAD.WIDE R8, R11, 0x4, R8 ;  /* 0x000000040b087825 */ /* 0x004fca00078e0208 */
[----:B------:R2:W3:Y:S01]  /*0130*/  @!P0 LDG.E.EL.64 R2, desc[UR4][R8.64] ;  /* 0x0000000408028981 */ /* 0x0004e2000c2e1b00 */
[----:B------:R-:W-:Y:S02]  /*0140*/  CS2R R4, SRZ ;  /* 0x0000000000047805 */ /* 0x000fe4000001ff00 */
[----:B------:R-:W-:Y:S01]  /*0150*/  CS2R R6, SRZ ;  /* 0x0000000000067805 */ /* 0x000fe2000001ff00 */
[----:B----4-:R-:W-:-:S04]  /*0160*/  IMAD.WIDE R14, R11, 0x4, R14 ;  /* 0x000000040b0e7825 */ /* 0x010fc800078e020e */
[----:B-----5:R-:W-:Y:S01]  /*0170*/  IMAD.WIDE R12, R0, 0x4, R12 ;  /* 0x00000004000c7825 */ /* 0x020fe200078e020c */
[----:B------:R-:W4:Y:S01]  /*0180*/  @!P0 LDG.E.EL.64 R4, desc[UR4][R14.64] ;  /* 0x000000040e048981 */ /* 0x000f22000c2e1b00 */
[----:B--2---:R-:W-:Y:S02]  /*0190*/  CS2R R8, SRZ ;  /* 0x0000000000087805 */ /* 0x004fe4000001ff00 */
[C---:B0-----:R-:W-:Y:S01]  /*01a0*/  IMAD.WIDE R16, R11.reuse, 0x4, R16 ;  /* 0x000000040b107825 */ /* 0x041fe200078e0210 */
[----:B------:R0:W4:Y:S03]  /*01b0*/  @!P0 LDG.E.64 R6, desc[UR4][R12.64] ;  /* 0x000000040c068981 */ /* 0x000126000c1e1b00 */
[----:B-1----:R-:W-:Y:S01]  /*01c0*/  IMAD.WIDE R18, R11, 0x4, R18 ;  /* 0x000000040b127825 */ /* 0x002fe200078e0212 */
[----:B------:R-:W-:-:S04]  /*01d0*/  CS2R R10, SRZ ;  /* 0x00000000000a7805 */ /* 0x000fc8000001ff00 */
[----:B------:R-:W2:Y:S04]  /*01e0*/  @!P0 LDG.E.EL.64 R8, desc[UR4][R18.64] ;  /* 0x0000000412088981 */ /* 0x000ea8000c2e1b00 */
[----:B------:R-:W2:Y:S01]  /*01f0*/  @!P0 LDG.E.EL.64 R10, desc[UR4][R16.64] ;  /* 0x00000004100a8981 */ /* 0x000ea2000c2e1b00 */
[----:B0-----:R-:W-:Y:S01]  /*0200*/  HFMA2.MMA R13, -RZ, RZ, 1.625, 0 ;  /* 0x3e800000ff0d7435 */ /* 0x001fe200000001ff */
[----:B---3--:R-:W-:Y:S01]  /*0210*/  FADD R2, R2, 9.9999997473787516356e-06 ;  /* 0x3727c5ac02027421 */ /* 0x008fe20000000000 */
[----:B------:R-:W-:-:S03]  /*0220*/  FADD R3, R3, 9.9999997473787516356e-06 ;  /* 0x3727c5ac03037421 */ /* 0x000fc60000000000 */
[----:B------:R-:W0:Y:S08]  /*0230*/  MUFU.SQRT R20, R2 ;  /* 0x0000000200147308 */ /* 0x000e300000002000 */
[----:B------:R-:W1:Y:S01]  /*0240*/  MUFU.SQRT R14, R3 ;  /* 0x00000003000e7308 */ /* 0x000e620000002000 */
[C---:B0-----:R-:W-:Y:S02]  /*0250*/  FSETP.GT.AND P1, PT, R20.reuse, 8.50705917302346158658e+37, PT ;  /* 0x7e8000001400780b */ /* 0x041fe40003f24000 */
[----:B------:R-:W-:-:S02]  /*0260*/  FSETP.GEU.AND P3, PT, R20, 1.175494350822287508e-38, PT ;  /* 0x008000001400780b */ /* 0x000fc40003f6e000 */
[C---:B-1----:R-:W-:Y:S02]  /*0270*/  FSETP.GT.AND P2, PT, R14.reuse, 8.50705917302346158658e+37, PT ;  /* 0x7e8000000e00780b */ /* 0x042fe40003f44000 */
[----:B------:R-:W-:-:S07]  /*0280*/  FSETP.GEU.AND P4, PT, R14, 1.175494350822287508e-38, PT ;  /* 0x008000000e00780b */ /* 0x000fce0003f8e000 */
[----:B------:R-:W-:-:S04]  /*0290*/  @P1 FMUL R20, R20, 0.25 ;  /* 0x3e80000014141820 */ /* 0x000fc80000400000 */
[----:B------:R-:W-:Y:S01]  /*02a0*/  @!P3 FMUL R20, R20, 16777216 ;  /* 0x4b8000001414b820 */ /* 0x000fe20000400000 */
[----:B------:R-:W-:-:S04]  /*02b0*/  @P2 FMUL R14, R14, 0.25 ;  /* 0x3e8000000e0e2820 */ /* 0x000fc80000400000 */
[----:B------:R-:W-:Y:S01]  /*02c0*/  @!P4 FMUL R14, R14, 16777216 ;  /* 0x4b8000000e0ec820 */ /* 0x000fe20000400000 */
[----:B------:R-:W0:Y:S01]  /*02d0*/  MUFU.RCP R20, R20 ;  /* 0x0000001400147308 */ /* 0x000e220000001000 */
[----:B------:R-:W-:-:S07]  /*02e0*/  FSEL R3, R13, 1, P1 ;  /* 0x3f8000000d037808 */ /* 0x000fce0000800000 */
[----:B------:R-:W1:Y:S01]  /*02f0*/  MUFU.RCP R14, R14 ;  /* 0x0000000e000e7308 */ /* 0x000e620000001000 */
[----:B------:R-:W-:Y:S01]  /*0300*/  FSEL R13, R13, 1, P2 ;  /* 0x3f8000000d0d7808 */ /* 0x000fe20001000000 */
[----:B------:R-:W-:-:S04]  /*0310*/  @!P3 FMUL R3, R3, 16777216 ;  /* 0x4b8000000303b820 */ /* 0x000fc80000400000 */
[----:B------:R-:W-:Y:S01]  /*0320*/  @!P4 FMUL R13, R13, 16777216 ;  /* 0x4b8000000d0dc820 */ /* 0x000fe20000400000 */
[----:B0-----:R-:W-:Y:S01]  /*0330*/  FMUL R3, R20, R3 ;  /* 0x0000000314037220 */ /* 0x001fe20000400000 */
[----:B----4-:R-:W-:Y:S01]  /*0340*/  FADD R4, -R4, R6 ;  /* 0x0000000604047221 */ /* 0x010fe20000000100 */
[----:B------:R-:W-:Y:S01]  /*0350*/  FADD R5, -R5, R7 ;  /* 0x0000000705057221 */ /* 0x000fe20000000100 */
[----:B-1----:R-:W-:Y:S02]  /*0360*/  FMUL R2, R14, R13 ;  /* 0x0000000d0e027220 */ /* 0x002fe40000400000 */
[----:B------:R-:W-:Y:S02]  /*0370*/  FMUL R3, R4, R3 ;  /* 0x0000000304037220 */ /* 0x000fe40000400000 */
[----:B------:R-:W-:Y:S02]  /*0380*/  FMUL R2, R5, R2 ;  /* 0x0000000205027220 */ /* 0x000fe40000400000 */
[----:B--2---:R-:W-:-:S02]  /*0390*/  FFMA R8, R3, R10, R8 ;  /* 0x0000000a03087223 */ /* 0x004fc40000000008 */
[----:B------:R-:W-:Y:S02]  /*03a0*/  FFMA R9, R2, R11, R9 ;  /* 0x0000000b02097223 */ /* 0x000fe40000000009 */
[----:B------:R-:W-:Y:S01]  /*03b0*/  FADD R4, R8, 3 ;  /* 0x4040000008047421 */ /* 0x000fe20000000000 */
[----:B------:R-:W0:Y:S01]  /*03c0*/  LDC.64 R2, c[0x0][0x210] ;  /* 0x00008400ff027b82 */ /* 0x000e220000000a00 */
[----:B------:R-:W-:-:S03]  /*03d0*/  FADD R5, R9, 3 ;  /* 0x4040000009057421 */ /* 0x000fc60000000000 */
[C---:B------:R-:W-:Y:S02]  /*03e0*/  FSETP.GTU.AND P1, PT, R4.reuse, RZ, PT ;  /* 0x000000ff0400720b */ /* 0x040fe40003f2c000 */
[C---:B------:R-:W-:Y:S02]  /*03f0*/  FSETP.GTU.AND P2, PT, R5.reuse, RZ, PT ;  /* 0x000000ff0500720b */ /* 0x040fe40003f4c000 */
[----:B------:R-:W-:Y:S02]  /*0400*/  FSEL R4, R4, RZ, P1 ;  /* 0x000000ff04047208 */ /* 0x000fe40000800000 */
[----:B------:R-:W-:Y:S02]  /*0410*/  FSEL R5, R5, RZ, P2 ;  /* 0x000000ff05057208 */ /* 0x000fe40001000000 */
[C---:B------:R-:W-:Y:S02]  /*0420*/  FSETP.GEU.AND P3, PT, R4.reuse, 6, PT ;  /* 0x40c000000400780b */ /* 0x040fe40003f6e000 */
[C---:B------:R-:W-:Y:S01]  /*0430*/  FSETP.GEU.AND P4, PT, R5.reuse, 6, PT ;  /* 0x40c000000500780b */ /* 0x040fe20003f8e000 */
[C---:B------:R-:W-:Y:S01]  /*0440*/  FMUL R7, R4.reuse, 0.16666667163372039795 ;  /* 0x3e2aaaab04077820 */ /* 0x040fe20000400000 */
[----:B------:R-:W-:Y:S01]  /*0450*/  FSETP.NAN.AND P1, PT, R4, R4, PT ;  /* 0x000000040400720b */ /* 0x000fe20003f28000 */
[C---:B------:R-:W-:Y:S01]  /*0460*/  FMUL R4, R5.reuse, 0.16666667163372039795 ;  /* 0x3e2aaaab05047820 */ /* 0x040fe20000400000 */
[----:B------:R-:W-:-:S07]  /*0470*/  FSETP.NAN.AND P2, PT, R5, R5, PT ;  /* 0x000000050500720b */ /* 0x000fce0003f48000 */
[----:B------:R-:W-:Y:S02]  /*0480*/  @P3 FSEL R7, R7, 1, P1 ;  /* 0x3f80000007073808 */ /* 0x000fe40000800000 */
[----:B------:R-:W-:Y:S01]  /*0490*/  @P4 FSEL R4, R4, 1, P2 ;  /* 0x3f80000004044808 */ /* 0x000fe20001000000 */
[----:B0-----:R-:W-:-:S04]  /*04a0*/  IMAD.WIDE R2, R0, 0x4, R2 ;  /* 0x0000000400027825 */ /* 0x001fc800078e0202 */
[----:B------:R-:W-:Y:S01]  /*04b0*/  FMUL R8, R8, R7 ;  /* 0x0000000708087220 */ /* 0x000fe20000400000 */
[----:B------:R-:W-:Y:S01]  /*04c0*/  FMUL R9, R9, R4 ;  /* 0x0000000409097220 */ /* 0x000fe20000400000 */
[----:B------:R-:W-:Y:S06]  /*04d0*/  @P0 EXIT ;  /* 0x000000000000094d */ /* 0x000fec0003800000 */
[----:B------:R-:W-:Y:S01]  /*04e0*/  STG.E.64 desc[UR4][R2.64], R8 ;  /* 0x0000000802007986 */ /* 0x000fe2000c101b04 */
[----:B------:R-:W-:Y:S05]  /*04f0*/  EXIT ;  /* 0x000000000000794d */ /* 0x000fea0003800000 */
.L_x_0:
[----:B------:R-:W-:-:S00]  /*0500*/  BRA `(.L_x_0) ;  /* 0xfffffffc00fc7947 */ /* 0x000fc0000383ffff */
[----:B------:R-:W-:-:S00]  /*0510*/  NOP ;  /* 0x0000000000007918 */ /* 0x000fc00000000000 */
        /* <DEDUP_REMOVED lines=14> */
.L_x_1:


//--------------------- .nv.global.init           --------------------------
	.section	.nv.global.init,"aw",@progbits
.nv.global.init:
	.type		_$_str,@object
	.size		_$_str,(_$_str_$_2 - _$_str)
_$_str:
        /*0000*/ 	.byte	0x5f, 0x5f, 0x43, 0x55, 0x44, 0x41, 0x5f, 0x46, 0x54, 0x5a, 0x00
	.type		_$_str_$_2,@object
	.size		_$_str_$_2,(.L_1 - _$_str_$_2)
_$_str_$_2:
        /*000b*/ 	.byte	0x5f, 0x5f, 0x43, 0x55, 0x44, 0x41, 0x5f, 0x50, 0x52, 0x45, 0x43, 0x5f, 0x53, 0x51, 0x52, 0x54
        /*001b*/ 	.byte	0x00
.L_1:


//--------------------- .nv.constant0.triton_poi_fused__native_batch_norm_legit_no_training_add_div_hardtanh_mul_38 --------------------------
	.section	.nv.constant0.triton_poi_fused__native_batch_norm_legit_no_training_add_div_hardtanh_mul_38,"a",@progbits
	.sectionflags	@""
	.align	4
.nv.constant0.triton_poi_fused__native_batch_norm_legit_no_training_add_div_hardtanh_mul_38:
	.zero		580
